//
// Generated by NVIDIA NVVM Compiler
//
// Compiler Build ID: CL-36424714
// Cuda compilation tools, release 13.0, V13.0.88
// Based on NVVM 20.0.0
//

.version 9.0
.target sm_100
.address_size 64

	// .globl	_Z9primalityPbi

.visible .entry _Z9primalityPbi(
	.param .u64 .ptr .align 1 _Z9primalityPbi_param_0,
	.param .u32 _Z9primalityPbi_param_1
)
{
	.reg .pred 	%p<9>;
	.reg .b16 	%rs<7>;
	.reg .b32 	%r<17>;
	.reg .b32 	%f<3>;
	.reg .b64 	%rd<5>;

	ld.param.u64 	%rd2, [_Z9primalityPbi_param_0];
	ld.param.u32 	%r8, [_Z9primalityPbi_param_1];
	mov.u32 	%r9, %tid.x;
	mov.u32 	%r10, %ctaid.x;
	mov.u32 	%r11, %ntid.x;
	mad.lo.s32 	%r12, %r10, %r11, %r9;
	add.s32 	%r15, %r12, 2;
	setp.ge.s32 	%p1, %r15, %r8;
	@%p1 bra 	$L__BB0_8;
	and.b32  	%r2, %r15, 1;
	cvta.to.global.u64 	%rd1, %rd2;
$L__BB0_2:
	setp.eq.s32 	%p2, %r2, 0;
	setp.ne.s32 	%p3, %r15, 2;
	and.pred  	%p4, %p3, %p2;
	mov.b16 	%rs2, 0;
	mov.u16 	%rs6, %rs2;
	@%p4 bra 	$L__BB0_7;
	cvt.rn.f32.s32 	%f1, %r15;
	sqrt.rn.f32 	%f2, %f1;
	cvt.rzi.s32.f32 	%r4, %f2;
	setp.lt.s32 	%p5, %r4, 2;
	mov.b16 	%rs3, 1;
	mov.u16 	%rs6, %rs3;
	@%p5 bra 	$L__BB0_7;
	mov.b32 	%r16, 3;
	bra.uni 	$L__BB0_6;
$L__BB0_5:
	add.s32 	%r5, %r16, 2;
	setp.ge.s32 	%p7, %r16, %r4;
	mov.u32 	%r16, %r5;
	mov.u16 	%rs6, %rs3;
	@%p7 bra 	$L__BB0_7;
$L__BB0_6:
	rem.s32 	%r14, %r15, %r16;
	setp.ne.s32 	%p6, %r14, 0;
	mov.u16 	%rs6, %rs2;
	@%p6 bra 	$L__BB0_5;
$L__BB0_7:
	cvt.s64.s32 	%rd3, %r15;
	add.s64 	%rd4, %rd1, %rd3;
	st.global.u8 	[%rd4], %rs6;
	add.s32 	%r15, %r15, 8192;
	setp.lt.s32 	%p8, %r15, %r8;
	@%p8 bra 	$L__BB0_2;
$L__BB0_8:
	ret;

}


// ===== COMPILED SASS (sm_100) =====

	.target	sm_100

	.elftype	@"ET_EXEC"


//--------------------- .note.nv.tkinfo           --------------------------
	.section	.note.nv.tkinfo,"",@"SHT_NOTE"
	.sectionflags	@"SHF_NOTE_NV_TKINFO"
	.tkinfo
        /*0018*/ 	.word	0x00000002
        /*0030*/ 	.string	""
        /*0030*/ 	.string	"ptxas"
        /*0030*/ 	.string	"Cuda compilation tools, release 13.0, V13.0.88"
        /*0030*/ 	.string	"Build cuda_13.0.r13.0/compiler.36424714_0"
        /*0030*/ 	.string	"-arch sm_100 -m 64 "



//--------------------- .note.nv.cuinfo           --------------------------
	.section	.note.nv.cuinfo,"",@"SHT_NOTE"
	.sectionflags	@"SHF_NOTE_NV_CUINFO"
        /*0018*/ 	.short	0x0002
        /*001a*/ 	.short	0x0064
        /*001c*/ 	.short	0x0082
	.zero		2


//--------------------- .nv.info                  --------------------------
	.section	.nv.info,"",@"SHT_CUDA_INFO"
	.align	4


	//----- nvinfo : EIATTR_REGCOUNT
	.align		4
        /*0000*/ 	.byte	0x04, 0x2f
        /*0002*/ 	.short	(.L_1 - .L_0)
	.align		4
.L_0:
        /*0004*/ 	.word	index@(_Z9primalityPbi)
        /*0008*/ 	.word	0x0000000f


	//----- nvinfo : EIATTR_FRAME_SIZE
	.align		4
.L_1:
        /*000c*/ 	.byte	0x04, 0x11
        /*000e*/ 	.short	(.L_3 - .L_2)
	.align		4
.L_2:
        /*0010*/ 	.word	index@($__internal_0_$__cuda_sm20_sqrt_rn_f32_slowpath)
        /*0014*/ 	.word	0x00000000


	//----- nvinfo : EIATTR_FRAME_SIZE
	.align		4
.L_3:
        /*0018*/ 	.byte	0x04, 0x11
        /*001a*/ 	.short	(.L_5 - .L_4)
	.align		4
.L_4:
        /*001c*/ 	.word	index@(_Z9primalityPbi)
        /*0020*/ 	.word	0x00000000


	//----- nvinfo : EIATTR_MIN_STACK_SIZE
	.align		4
.L_5:
        /*0024*/ 	.byte	0x04, 0x12
        /*0026*/ 	.short	(.L_7 - .L_6)
	.align		4
.L_6:
        /*0028*/ 	.word	index@(_Z9primalityPbi)
        /*002c*/ 	.word	0x00000000
.L_7:


//--------------------- .nv.compat                --------------------------
	.section	.nv.compat,"",@"SHT_CUDA_COMPAT_INFO"
	.align	4
        /*0000*/ 	.byte	0x02, 0x09, 0x00, 0x00, 0x02, 0x02, 0x01, 0x00, 0x02, 0x05, 0x05, 0x00, 0x03, 0x07, 0x01, 0x01
        /*0010*/ 	.byte	0x02, 0x03, 0x00, 0x00, 0x02, 0x06, 0x01, 0x00, 0x04, 0x0b, 0x08, 0x00, 0x01, 0x00, 0x00, 0x00
        /*0020*/ 	.byte	0x00, 0x00, 0x00, 0x00


//--------------------- .nv.info._Z9primalityPbi  --------------------------
	.section	.nv.info._Z9primalityPbi,"",@"SHT_CUDA_INFO"
	.sectionflags	@""
	.align	4


	//----- nvinfo : EIATTR_CUDA_API_VERSION
	.align		4
        /*0000*/ 	.byte	0x04, 0x37
        /*0002*/ 	.short	(.L_9 - .L_8)
.L_8:
        /*0004*/ 	.word	0x00000082


	//----- nvinfo : EIATTR_KPARAM_INFO
	.align		4
.L_9:
        /*0008*/ 	.byte	0x04, 0x17
        /*000a*/ 	.short	(.L_11 - .L_10)
.L_10:
        /*000c*/ 	.word	0x00000000
        /*0010*/ 	.short	0x0001
        /*0012*/ 	.short	0x0008
        /*0014*/ 	.byte	0x00, 0xf0, 0x11, 0x00


	//----- nvinfo : EIATTR_KPARAM_INFO
	.align		4
.L_11:
        /*0018*/ 	.byte	0x04, 0x17
        /*001a*/ 	.short	(.L_13 - .L_12)
.L_12:
        /*001c*/ 	.word	0x00000000
        /*0020*/ 	.short	0x0000
        /*0022*/ 	.short	0x0000
        /*0024*/ 	.byte	0x00, 0xf5, 0x21, 0x00


	//----- nvinfo : EIATTR_SPARSE_MMA_MASK
	.align		4
.L_13:
        /*0028*/ 	.byte	0x03, 0x50
        /*002a*/ 	.short	0x0000


	//----- nvinfo : EIATTR_MAXREG_COUNT
	.align		4
        /*002c*/ 	.byte	0x03, 0x1b
        /*002e*/ 	.short	0x00ff


	//----- nvinfo : EIATTR_MERCURY_ISA_VERSION
	.align		4
        /*0030*/ 	.byte	0x03, 0x5f
        /*0032*/ 	.short	0x0101


	//----- nvinfo : EIATTR_VRC_CTA_INIT_COUNT
	.align		4
        /*0034*/ 	.byte	0x02, 0x4a
	.zero		1
	.zero		1


	//----- nvinfo : EIATTR_EXIT_INSTR_OFFSETS
	.align		4
        /*0038*/ 	.byte	0x04, 0x1c
        /*003a*/ 	.short	(.L_15 - .L_14)


	//   ....[0]....
.L_14:
        /*003c*/ 	.word	0x00000080


	//   ....[1]....
        /*0040*/ 	.word	0x000004b0


	//----- nvinfo : EIATTR_CRS_STACK_SIZE
	.align		4
.L_15:
        /*0044*/ 	.byte	0x04, 0x1e
        /*0046*/ 	.short	(.L_17 - .L_16)
.L_16:
        /*0048*/ 	.word	0x00000000


	//----- nvinfo : EIATTR_CBANK_PARAM_SIZE
	.align		4
.L_17:
        /*004c*/ 	.byte	0x03, 0x19
        /*004e*/ 	.short	0x000c


	//----- nvinfo : EIATTR_PARAM_CBANK
	.align		4
        /*0050*/ 	.byte	0x04, 0x0a
        /*0052*/ 	.short	(.L_19 - .L_18)
	.align		4
.L_18:
        /*0054*/ 	.word	index@(.nv.constant0._Z9primalityPbi)
        /*0058*/ 	.short	0x0380
        /*005a*/ 	.short	0x000c


	//----- nvinfo : EIATTR_SW_WAR
	.align		4
.L_19:
        /*005c*/ 	.byte	0x04, 0x36
        /*005e*/ 	.short	(.L_21 - .L_20)
.L_20:
        /*0060*/ 	.word	0x00000008
.L_21:


//--------------------- .nv.callgraph             --------------------------
	.section	.nv.callgraph,"",@"SHT_CUDA_CALLGRAPH"
	.align	4
	.sectionentsize	8
	.align		4
        /*0000*/ 	.word	0x00000000
	.align		4
        /*0004*/ 	.word	0xffffffff
	.align		4
        /*0008*/ 	.word	0x00000000
	.align		4
        /*000c*/ 	.word	0xfffffffe
	.align		4
        /*0010*/ 	.word	0x00000000
	.align		4
        /*0014*/ 	.word	0xfffffffd
	.align		4
        /*0018*/ 	.word	0x00000000
	.align		4
        /*001c*/ 	.word	0xfffffffc


//--------------------- .text._Z9primalityPbi     --------------------------
	.section	.text._Z9primalityPbi,"ax",@progbits
	.align	128
        .global         _Z9primalityPbi
        .type           _Z9primalityPbi,@function
        .size           _Z9primalityPbi,(.L_x_9 - _Z9primalityPbi)
        .other          _Z9primalityPbi,@"STO_CUDA_ENTRY STV_DEFAULT"
_Z9primalityPbi:
.text._Z9primalityPbi:
[----:B------:R-:W-:Y:S01]  /*0000*/  LDC R1, c[0x0][0x37c] ;  /* 0x0000df00ff017b82 */ /* 0x000fe20000000800 */
[----:B------:R-:W0:Y:S07]  /*0010*/  S2R R0, SR_TID.X ;  /* 0x0000000000007919 */ /* 0x000e2e0000002100 */
[----:B------:R-:W0:Y:S01]  /*0020*/  S2UR UR4, SR_CTAID.X ;  /* 0x00000000000479c3 */ /* 0x000e220000002500 */
[----:B------:R-:W1:Y:S07]  /*0030*/  LDCU UR5, c[0x0][0x388] ;  /* 0x00007100ff0577ac */ /* 0x000e6e0008000800 */
[----:B------:R-:W0:Y:S02]  /*0040*/  LDC R3, c[0x0][0x360] ;  /* 0x0000d800ff037b82 */ /* 0x000e240000000800 */
[----:B0-----:R-:W-:-:S04]  /*0050*/  IMAD R0, R3, UR4, R0 ;  /* 0x0000000403007c24 */ /* 0x001fc8000f8e0200 */
[----:B------:R-:W-:-:S05]  /*0060*/  VIADD R2, R0, 0x2 ;  /* 0x0000000200027836 */ /* 0x000fca0000000000 */
[----:B-1----:R-:W-:-:S13]  /*0070*/  ISETP.GE.AND P0, PT, R2, UR5, PT ;  /* 0x0000000502007c0c */ /* 0x002fda000bf06270 */
[----:B------:R-:W-:Y:S05]  /*0080*/  @P0 EXIT ;  /* 0x000000000000094d */ /* 0x000fea0003800000 */
[----:B------:R-:W-:Y:S01]  /*0090*/  LOP3.LUT R7, R2, 0x1, RZ, 0xc0, !PT ;  /* 0x0000000102077812 */ /* 0x000fe200078ec0ff */
[----:B------:R-:W0:Y:S06]  /*00a0*/  LDCU.64 UR4, c[0x0][0x358] ;  /* 0x00006b00ff0477ac */ /* 0x000e2c0008000a00 */
.L_x_6:
[----:B------:R-:W-:Y:S01]  /*00b0*/  ISETP.NE.AND P0, PT, R7, RZ, PT ;  /* 0x000000ff0700720c */ /* 0x000fe20003f05270 */
[----:B------:R-:W-:Y:S01]  /*00c0*/  BSSY.RECONVERGENT B0, `(.L_x_0) ;  /* 0x0000036000007945 */ /* 0x000fe20003800200 */
[----:B------:R-:W-:Y:S02]  /*00d0*/  ISETP.NE.AND P1, PT, R2, 0x2, PT ;  /* 0x000000020200780c */ /* 0x000fe40003f25270 */
[----:B------:R-:W-:-:S11]  /*00e0*/  PRMT R0, RZ, 0x7610, R0 ;  /* 0x00007610ff007816 */ /* 0x000fd60000000000 */
[----:B------:R-:W-:Y:S05]  /*00f0*/  @!P0 BRA P1, `(.L_x_1) ;  /* 0x0000000000c88947 */ /* 0x000fea0000800000 */
[----:B------:R-:W-:Y:S01]  /*0100*/  I2FP.F32.S32 R0, R2 ;  /* 0x0000000200007245 */ /* 0x000fe20000201400 */
[----:B------:R-:W-:Y:S03]  /*0110*/  BSSY.RECONVERGENT B1, `(.L_x_2) ;  /* 0x000000c000017945 */ /* 0x000fe60003800200 */
[----:B------:R1:W2:Y:S01]  /*0120*/  MUFU.RSQ R5, R0 ;  /* 0x0000000000057308 */ /* 0x0002a20000001400 */
[----:B------:R-:W-:-:S05]  /*0130*/  VIADD R3, R0, 0xf3000000 ;  /* 0xf300000000037836 */ /* 0x000fca0000000000 */
[----:B------:R-:W-:-:S13]  /*0140*/  ISETP.GT.U32.AND P0, PT, R3, 0x727fffff, PT ;  /* 0x727fffff0300780c */ /* 0x000fda0003f04070 */
[----:B-12---:R-:W-:Y:S05]  /*0150*/  @!P0 BRA `(.L_x_3) ;  /* 0x00000000000c8947 */ /* 0x006fea0003800000 */
[----:B------:R-:W-:-:S07]  /*0160*/  MOV R9, 0x180 ;  /* 0x0000018000097802 */ /* 0x000fce0000000f00 */
[----:B0-----:R-:W-:Y:S05]  /*0170*/  CALL.REL.NOINC `($__internal_0_$__cuda_sm20_sqrt_rn_f32_slowpath) ;  /* 0x0000000000d07944 */ /* 0x001fea0003c00000 */
[----:B------:R-:W-:Y:S05]  /*0180*/  BRA `(.L_x_4) ;  /* 0x0000000000107947 */ /* 0x000fea0003800000 */
.L_x_3:
[----:B------:R-:W-:Y:S01]  /*0190*/  FMUL.FTZ R3, R0, R5 ;  /* 0x0000000500037220 */ /* 0x000fe20000410000 */
[----:B------:R-:W-:-:S03]  /*01a0*/  FMUL.FTZ R4, R5, 0.5 ;  /* 0x3f00000005047820 */ /* 0x000fc60000410000 */
[----:B------:R-:W-:-:S04]  /*01b0*/  FFMA R0, -R3, R3, R0 ;  /* 0x0000000303007223 */ /* 0x000fc80000000100 */
[----:B------:R-:W-:-:S07]  /*01c0*/  FFMA R3, R0, R4, R3 ;  /* 0x0000000400037223 */ /* 0x000fce0000000003 */
.L_x_4:
[----:B0-----:R-:W-:Y:S05]  /*01d0*/  BSYNC.RECONVERGENT B1 ;  /* 0x0000000000017941 */ /* 0x001fea0003800200 */
.L_x_2:
[----:B------:R-:W0:Y:S01]  /*01e0*/  F2I.TRUNC.NTZ R10, R3 ;  /* 0x00000003000a7305 */ /* 0x000e22000020f100 */
[----:B------:R-:W-:Y:S01]  /*01f0*/  IMAD.MOV.U32 R0, RZ, RZ, 0x1 ;  /* 0x00000001ff007424 */ /* 0x000fe200078e00ff */
[----:B0-----:R-:W-:-:S13]  /*0200*/  ISETP.GE.AND P0, PT, R10, 0x2, PT ;  /* 0x000000020a00780c */ /* 0x001fda0003f06270 */
[----:B------:R-:W-:Y:S05]  /*0210*/  @!P0 BRA `(.L_x_1) ;  /* 0x0000000000808947 */ /* 0x000fea0003800000 */
[----:B------:R-:W-:Y:S01]  /*0220*/  HFMA2 R3, -RZ, RZ, 0, 1.78813934326171875e-07 ;  /* 0x00000003ff037431 */ /* 0x000fe200000001ff */
[----:B------:R-:W-:-:S07]  /*0230*/  IABS R6, R2 ;  /* 0x0000000200067213 */ /* 0x000fce0000000000 */
.L_x_5:
[-C--:B------:R-:W-:Y:S02]  /*0240*/  IABS R8, R3.reuse ;  /* 0x0000000300087213 */ /* 0x080fe40000000000 */
[----:B------:R-:W-:Y:S02]  /*0250*/  IABS R11, R3 ;  /* 0x00000003000b7213 */ /* 0x000fe40000000000 */
[----:B------:R-:W0:Y:S01]  /*0260*/  I2F.RP R0, R8 ;  /* 0x0000000800007306 */ /* 0x000e220000209400 */
[----:B------:R-:W-:Y:S02]  /*0270*/  IABS R12, R2 ;  /* 0x00000002000c7213 */ /* 0x000fe40000000000 */
[----:B------:R-:W-:-:S05]  /*0280*/  ISETP.GE.AND P2, PT, R2, RZ, PT ;  /* 0x000000ff0200720c */ /* 0x000fca0003f46270 */
[----:B0-----:R-:W0:Y:S02]  /*0290*/  MUFU.RCP R0, R0 ;  /* 0x0000000000007308 */ /* 0x001e240000001000 */
[----:B0-----:R-:W-:Y:S02]  /*02a0*/  VIADD R4, R0, 0xffffffe ;  /* 0x0ffffffe00047836 */ /* 0x001fe40000000000 */
[----:B------:R-:W-:-:S04]  /*02b0*/  IMAD.MOV R0, RZ, RZ, -R11 ;  /* 0x000000ffff007224 */ /* 0x000fc800078e0a0b */
[----:B------:R0:W1:Y:S02]  /*02c0*/  F2I.FTZ.U32.TRUNC.NTZ R5, R4 ;  /* 0x0000000400057305 */ /* 0x000064000021f000 */
[----:B0-----:R-:W-:Y:S01]  /*02d0*/  MOV R4, RZ ;  /* 0x000000ff00047202 */ /* 0x001fe20000000f00 */
[----:B-1----:R-:W-:-:S04]  /*02e0*/  IMAD.MOV R9, RZ, RZ, -R5 ;  /* 0x000000ffff097224 */ /* 0x002fc800078e0a05 */
[----:B------:R-:W-:-:S04]  /*02f0*/  IMAD R9, R9, R8, RZ ;  /* 0x0000000809097224 */ /* 0x000fc800078e02ff */
[----:B------:R-:W-:-:S04]  /*0300*/  IMAD.HI.U32 R5, R5, R9, R4 ;  /* 0x0000000905057227 */ /* 0x000fc800078e0004 */
[----:B------:R-:W-:Y:S02]  /*0310*/  IMAD.MOV.U32 R9, RZ, RZ, R12 ;  /* 0x000000ffff097224 */ /* 0x000fe400078e000c */
[----:B------:R-:W-:-:S04]  /*0320*/  IMAD.HI.U32 R5, R5, R6, RZ ;  /* 0x0000000605057227 */ /* 0x000fc800078e00ff */
[----:B------:R-:W-:Y:S01]  /*0330*/  IMAD R5, R5, R0, R9 ;  /* 0x0000000005057224 */ /* 0x000fe200078e0209 */
[----:B------:R-:W-:-:S04]  /*0340*/  PRMT R0, RZ, 0x7610, R0 ;  /* 0x00007610ff007816 */ /* 0x000fc80000000000 */
[----:B------:R-:W-:-:S13]  /*0350*/  ISETP.GT.U32.AND P0, PT, R8, R5, PT ;  /* 0x000000050800720c */ /* 0x000fda0003f04070 */
[----:B------:R-:W-:Y:S02]  /*0360*/  @!P0 IADD3 R5, PT, PT, R5, -R8, RZ ;  /* 0x8000000805058210 */ /* 0x000fe40007ffe0ff */
[----:B------:R-:W-:Y:S02]  /*0370*/  ISETP.NE.AND P0, PT, R3, RZ, PT ;  /* 0x000000ff0300720c */ /* 0x000fe40003f05270 */
[----:B------:R-:W-:-:S13]  /*0380*/  ISETP.GT.U32.AND P1, PT, R8, R5, PT ;  /* 0x000000050800720c */ /* 0x000fda0003f24070 */
[----:B------:R-:W-:-:S04]  /*0390*/  @!P1 IMAD.IADD R5, R5, 0x1, -R8 ;  /* 0x0000000105059824 */ /* 0x000fc800078e0a08 */
[----:B------:R-:W-:Y:S01]  /*03a0*/  @!P2 IMAD.MOV R5, RZ, RZ, -R5 ;  /* 0x000000ffff05a224 */ /* 0x000fe200078e0a05 */
[----:B------:R-:W-:-:S04]  /*03b0*/  @!P0 LOP3.LUT R5, RZ, R3, RZ, 0x33, !PT ;  /* 0x00000003ff058212 */ /* 0x000fc800078e33ff */
[----:B------:R-:W-:-:S13]  /*03c0*/  ISETP.NE.AND P0, PT, R5, RZ, PT ;  /* 0x000000ff0500720c */ /* 0x000fda0003f05270 */
[----:B------:R-:W-:Y:S05]  /*03d0*/  @!P0 BRA `(.L_x_1) ;  /* 0x0000000000108947 */ /* 0x000fea0003800000 */
[C---:B------:R-:W-:Y:S02]  /*03e0*/  ISETP.GE.AND P0, PT, R3.reuse, R10, PT ;  /* 0x0000000a0300720c */ /* 0x040fe40003f06270 */
[----:B------:R-:W-:-:S11]  /*03f0*/  IADD3 R3, PT, PT, R3, 0x2, RZ ;  /* 0x0000000203037810 */ /* 0x000fd60007ffe0ff */
[----:B------:R-:W-:Y:S05]  /*0400*/  @!P0 BRA `(.L_x_5) ;  /* 0xfffffffc008c8947 */ /* 0x000fea000383ffff */
[----:B------:R-:W-:-:S07]  /*0410*/  IMAD.MOV.U32 R0, RZ, RZ, 0x1 ;  /* 0x00000001ff007424 */ /* 0x000fce00078e00ff */
.L_x_1:
[----:B0-----:R-:W-:Y:S05]  /*0420*/  BSYNC.RECONVERGENT B0 ;  /* 0x0000000000007941 */ /* 0x001fea0003800200 */
.L_x_0:
[----:B------:R-:W0:Y:S02]  /*0430*/  LDCU.64 UR6, c[0x0][0x380] ;  /* 0x00007000ff0677ac */ /* 0x000e240008000a00 */
[C---:B0-----:R-:W-:Y:S01]  /*0440*/  IADD3 R4, P0, PT, R2.reuse, UR6, RZ ;  /* 0x0000000602047c10 */ /* 0x041fe2000ff1e0ff */
[----:B------:R-:W0:Y:S03]  /*0450*/  LDCU UR6, c[0x0][0x388] ;  /* 0x00007100ff0677ac */ /* 0x000e260008000800 */
[C---:B------:R-:W-:Y:S01]  /*0460*/  LEA.HI.X.SX32 R5, R2.reuse, UR7, 0x1, P0 ;  /* 0x0000000702057c11 */ /* 0x040fe200080f0eff */
[----:B------:R-:W-:-:S04]  /*0470*/  VIADD R2, R2, 0x2000 ;  /* 0x0000200002027836 */ /* 0x000fc80000000000 */
[----:B------:R1:W-:Y:S01]  /*0480*/  STG.E.U8 desc[UR4][R4.64], R0 ;  /* 0x0000000004007986 */ /* 0x0003e2000c101104 */
[----:B0-----:R-:W-:-:S13]  /*0490*/  ISETP.GE.AND P0, PT, R2, UR6, PT ;  /* 0x0000000602007c0c */ /* 0x001fda000bf06270 */
[----:B-1----:R-:W-:Y:S05]  /*04a0*/  @!P0 BRA `(.L_x_6) ;  /* 0xfffffffc00008947 */ /* 0x002fea000383ffff */
[----:B------:R-:W-:Y:S05]  /*04b0*/  EXIT ;  /* 0x000000000000794d */ /* 0x000fea0003800000 */
        .weak           $__internal_0_$__cuda_sm20_sqrt_rn_f32_slowpath
        .type           $__internal_0_$__cuda_sm20_sqrt_rn_f32_slowpath,@function
        .size           $__internal_0_$__cuda_sm20_sqrt_rn_f32_slowpath,(.L_x_9 - $__internal_0_$__cuda_sm20_sqrt_rn_f32_slowpath)
$__internal_0_$__cuda_sm20_sqrt_rn_f32_slowpath:
[----:B------:R-:W-:-:S13]  /*04c0*/  LOP3.LUT P0, RZ, R0, 0x7fffffff, RZ, 0xc0, !PT ;  /* 0x7fffffff00ff7812 */ /* 0x000fda000780c0ff */
[----:B------:R-:W-:Y:S01]  /*04d0*/  @!P0 MOV R3, R0 ;  /* 0x0000000000038202 */ /* 0x000fe20000000f00 */
[----:B------:R-:W-:Y:S06]  /*04e0*/  @!P0 BRA `(.L_x_7) ;  /* 0x0000000000408947 */ /* 0x000fec0003800000 */
[----:B------:R-:W-:-:S13]  /*04f0*/  FSETP.GEU.FTZ.AND P0, PT, R0, RZ, PT ;  /* 0x000000ff0000720b */ /* 0x000fda0003f1e000 */
[----:B------:R-:W-:Y:S01]  /*0500*/  @!P0 IMAD.MOV.U32 R3, RZ, RZ, 0x7fffffff ;  /* 0x7fffffffff038424 */ /* 0x000fe200078e00ff */
[----:B------:R-:W-:Y:S06]  /*0510*/  @!P0 BRA `(.L_x_7) ;  /* 0x0000000000348947 */ /* 0x000fec0003800000 */
[----:B------:R-:W-:-:S13]  /*0520*/  FSETP.GTU.FTZ.AND P0, PT, |R0|, +INF , PT ;  /* 0x7f8000000000780b */ /* 0x000fda0003f1c200 */
[----:B------:R-:W-:Y:S01]  /*0530*/  @P0 FADD.FTZ R3, R0, 1 ;  /* 0x3f80000000030421 */ /* 0x000fe20000010000 */
[----:B------:R-:W-:Y:S06]  /*0540*/  @P0 BRA `(.L_x_7) ;  /* 0x0000000000280947 */ /* 0x000fec0003800000 */
[----:B------:R-:W-:-:S13]  /*0550*/  FSETP.NEU.FTZ.AND P0, PT, |R0|, +INF , PT ;  /* 0x7f8000000000780b */ /* 0x000fda0003f1d200 */
[----:B------:R-:W-:-:S04]  /*0560*/  @P0 FFMA R4, R0, 1.84467440737095516160e+19, RZ ;  /* 0x5f80000000040823 */ /* 0x000fc800000000ff */
[----:B------:R-:W0:Y:S02]  /*0570*/  @P0 MUFU.RSQ R3, R4 ;  /* 0x0000000400030308 */ /* 0x000e240000001400 */
[----:B0-----:R-:W-:Y:S01]  /*0580*/  @P0 FMUL.FTZ R5, R4, R3 ;  /* 0x0000000304050220 */ /* 0x001fe20000410000 */
[----:B------:R-:W-:Y:S01]  /*0590*/  @P0 FMUL.FTZ R8, R3, 0.5 ;  /* 0x3f00000003080820 */ /* 0x000fe20000410000 */
[----:B------:R-:W-:Y:S02]  /*05a0*/  @!P0 IMAD.MOV.U32 R3, RZ, RZ, R0 ;  /* 0x000000ffff038224 */ /* 0x000fe400078e0000 */
[----:B------:R-:W-:-:S04]  /*05b0*/  @P0 FADD.FTZ R6, -R5, -RZ ;  /* 0x800000ff05060221 */ /* 0x000fc80000010100 */
[----:B------:R-:W-:-:S04]  /*05c0*/  @P0 FFMA R6, R5, R6, R4 ;  /* 0x0000000605060223 */ /* 0x000fc80000000004 */
[----:B------:R-:W-:-:S04]  /*05d0*/  @P0 FFMA R6, R6, R8, R5 ;  /* 0x0000000806060223 */ /* 0x000fc80000000005 */
[----:B------:R-:W-:-:S07]  /*05e0*/  @P0 FMUL.FTZ R3, R6, 2.3283064365386962891e-10 ;  /* 0x2f80000006030820 */ /* 0x000fce0000410000 */
.L_x_7:
[----:B------:R-:W-:Y:S01]  /*05f0*/  MOV R4, R9 ;  /* 0x0000000900047202 */ /* 0x000fe20000000f00 */
[----:B------:R-:W-:-:S04]  /*0600*/  IMAD.MOV.U32 R5, RZ, RZ, 0x0 ;  /* 0x00000000ff057424 */ /* 0x000fc800078e00ff */
[----:B------:R-:W-:Y:S05]  /*0610*/  RET.REL.NODEC R4 `(_Z9primalityPbi) ;  /* 0xfffffff804787950 */ /* 0x000fea0003c3ffff */
.L_x_8:
[----:B------:R-:W-:-:S00]  /*0620*/  BRA `(.L_x_8) ;  /* 0xfffffffc00fc7947 */ /* 0x000fc0000383ffff */
[----:B------:R-:W-:-:S00]  /*0630*/  NOP ;  /* 0x0000000000007918 */ /* 0x000fc00000000000 */
        /* <DEDUP_REMOVED lines=12> */
.L_x_9:


//--------------------- .nv.shared.reserved.0     --------------------------
	.section	.nv.shared.reserved.0,"aw",@nobits
	.weak		__nv_reservedSMEM_offset_0_alias
	.size		__nv_reservedSMEM_offset_0_alias, 0, 64
	.other		__nv_reservedSMEM_offset_0_alias,@"STO_CUDA_RESERVED_SHARED STV_DEFAULT"
__nv_reservedSMEM_offset_0_alias:
	.zero		0
	.zero		64


//--------------------- .nv.constant0._Z9primalityPbi --------------------------
	.section	.nv.constant0._Z9primalityPbi,"a",@progbits
	.sectionflags	@""
	.align	4
.nv.constant0._Z9primalityPbi:
	.zero		908


//--------------------- SYMBOLS --------------------------

	.type		.nv.reservedSmem.offset0,@object
	.size		.nv.reservedSmem.offset0,0x4
